//
// Generated by NVIDIA NVVM Compiler
//
// Compiler Build ID: CL-36424714
// Cuda compilation tools, release 13.0, V13.0.88
// Based on NVVM 20.0.0
//

.version 9.0
.target sm_100
.address_size 64

	// .globl	_Z6matmulPiS_S_iii

.visible .entry _Z6matmulPiS_S_iii(
	.param .u64 .ptr .align 1 _Z6matmulPiS_S_iii_param_0,
	.param .u64 .ptr .align 1 _Z6matmulPiS_S_iii_param_1,
	.param .u64 .ptr .align 1 _Z6matmulPiS_S_iii_param_2,
	.param .u32 _Z6matmulPiS_S_iii_param_3,
	.param .u32 _Z6matmulPiS_S_iii_param_4,
	.param .u32 _Z6matmulPiS_S_iii_param_5
)
{
	.reg .pred 	%p<13>;
	.reg .b32 	%r<112>;
	.reg .b64 	%rd<40>;

	ld.param.u64 	%rd5, [_Z6matmulPiS_S_iii_param_0];
	ld.param.u64 	%rd6, [_Z6matmulPiS_S_iii_param_1];
	ld.param.u64 	%rd4, [_Z6matmulPiS_S_iii_param_2];
	ld.param.u32 	%r34, [_Z6matmulPiS_S_iii_param_3];
	ld.param.u32 	%r32, [_Z6matmulPiS_S_iii_param_4];
	ld.param.u32 	%r35, [_Z6matmulPiS_S_iii_param_5];
	cvta.to.global.u64 	%rd1, %rd6;
	cvta.to.global.u64 	%rd2, %rd5;
	mov.u32 	%r36, %ntid.x;
	mov.u32 	%r37, %ctaid.x;
	mov.u32 	%r38, %tid.x;
	mad.lo.s32 	%r1, %r36, %r37, %r38;
	mov.u32 	%r39, %ntid.y;
	mov.u32 	%r40, %ctaid.y;
	mov.u32 	%r41, %tid.y;
	mad.lo.s32 	%r42, %r39, %r40, %r41;
	setp.ge.s32 	%p1, %r1, %r34;
	setp.ge.s32 	%p2, %r42, %r35;
	or.pred  	%p3, %p1, %p2;
	@%p3 bra 	$L__BB0_14;
	setp.lt.s32 	%p4, %r32, 1;
	mov.b32 	%r111, 0;
	@%p4 bra 	$L__BB0_13;
	mul.lo.s32 	%r3, %r32, %r1;
	and.b32  	%r4, %r32, 7;
	setp.lt.u32 	%p5, %r32, 8;
	mov.b32 	%r106, 0;
	mov.u32 	%r111, %r106;
	@%p5 bra 	$L__BB0_5;
	and.b32  	%r106, %r32, 2147483640;
	neg.s32 	%r100, %r106;
	shl.b32 	%r7, %r35, 3;
	add.s64 	%rd3, %rd2, 16;
	mov.b32 	%r111, 0;
	mul.wide.s32 	%rd11, %r35, 4;
	mov.u32 	%r98, %r3;
	mov.u32 	%r99, %r42;
$L__BB0_4:
	.pragma "nounroll";
	mul.wide.s32 	%rd7, %r98, 4;
	add.s64 	%rd8, %rd3, %rd7;
	ld.global.u32 	%r47, [%rd8+-16];
	mul.wide.s32 	%rd9, %r99, 4;
	add.s64 	%rd10, %rd1, %rd9;
	ld.global.u32 	%r48, [%rd10];
	mad.lo.s32 	%r49, %r48, %r47, %r111;
	ld.global.u32 	%r50, [%rd8+-12];
	add.s64 	%rd12, %rd10, %rd11;
	ld.global.u32 	%r51, [%rd12];
	mad.lo.s32 	%r52, %r51, %r50, %r49;
	ld.global.u32 	%r53, [%rd8+-8];
	add.s64 	%rd13, %rd12, %rd11;
	ld.global.u32 	%r54, [%rd13];
	mad.lo.s32 	%r55, %r54, %r53, %r52;
	ld.global.u32 	%r56, [%rd8+-4];
	add.s64 	%rd14, %rd13, %rd11;
	ld.global.u32 	%r57, [%rd14];
	mad.lo.s32 	%r58, %r57, %r56, %r55;
	ld.global.u32 	%r59, [%rd8];
	add.s64 	%rd15, %rd14, %rd11;
	ld.global.u32 	%r60, [%rd15];
	mad.lo.s32 	%r61, %r60, %r59, %r58;
	ld.global.u32 	%r62, [%rd8+4];
	add.s64 	%rd16, %rd15, %rd11;
	ld.global.u32 	%r63, [%rd16];
	mad.lo.s32 	%r64, %r63, %r62, %r61;
	ld.global.u32 	%r65, [%rd8+8];
	add.s64 	%rd17, %rd16, %rd11;
	ld.global.u32 	%r66, [%rd17];
	mad.lo.s32 	%r67, %r66, %r65, %r64;
	ld.global.u32 	%r68, [%rd8+12];
	add.s64 	%rd18, %rd17, %rd11;
	ld.global.u32 	%r69, [%rd18];
	mad.lo.s32 	%r111, %r69, %r68, %r67;
	add.s32 	%r100, %r100, 8;
	add.s32 	%r99, %r99, %r7;
	add.s32 	%r98, %r98, 8;
	setp.ne.s32 	%p6, %r100, 0;
	@%p6 bra 	$L__BB0_4;
$L__BB0_5:
	setp.eq.s32 	%p7, %r4, 0;
	@%p7 bra 	$L__BB0_13;
	and.b32  	%r19, %r32, 3;
	setp.lt.u32 	%p8, %r4, 4;
	@%p8 bra 	$L__BB0_8;
	add.s32 	%r71, %r106, %r3;
	mul.wide.s32 	%rd19, %r71, 4;
	add.s64 	%rd20, %rd2, %rd19;
	ld.global.u32 	%r72, [%rd20];
	mad.lo.s32 	%r73, %r106, %r35, %r42;
	mul.wide.s32 	%rd21, %r73, 4;
	add.s64 	%rd22, %rd1, %rd21;
	ld.global.u32 	%r74, [%rd22];
	mad.lo.s32 	%r75, %r74, %r72, %r111;
	ld.global.u32 	%r76, [%rd20+4];
	mul.wide.s32 	%rd23, %r35, 4;
	add.s64 	%rd24, %rd22, %rd23;
	ld.global.u32 	%r77, [%rd24];
	mad.lo.s32 	%r78, %r77, %r76, %r75;
	ld.global.u32 	%r79, [%rd20+8];
	add.s64 	%rd25, %rd24, %rd23;
	ld.global.u32 	%r80, [%rd25];
	mad.lo.s32 	%r81, %r80, %r79, %r78;
	ld.global.u32 	%r82, [%rd20+12];
	add.s64 	%rd26, %rd25, %rd23;
	ld.global.u32 	%r83, [%rd26];
	mad.lo.s32 	%r111, %r83, %r82, %r81;
	add.s32 	%r106, %r106, 4;
$L__BB0_8:
	setp.eq.s32 	%p9, %r19, 0;
	@%p9 bra 	$L__BB0_13;
	setp.eq.s32 	%p10, %r19, 1;
	@%p10 bra 	$L__BB0_11;
	add.s32 	%r85, %r106, %r3;
	mul.wide.s32 	%rd27, %r85, 4;
	add.s64 	%rd28, %rd2, %rd27;
	ld.global.u32 	%r86, [%rd28];
	mad.lo.s32 	%r87, %r106, %r35, %r42;
	mul.wide.s32 	%rd29, %r87, 4;
	add.s64 	%rd30, %rd1, %rd29;
	ld.global.u32 	%r88, [%rd30];
	mad.lo.s32 	%r89, %r88, %r86, %r111;
	ld.global.u32 	%r90, [%rd28+4];
	mul.wide.s32 	%rd31, %r35, 4;
	add.s64 	%rd32, %rd30, %rd31;
	ld.global.u32 	%r91, [%rd32];
	mad.lo.s32 	%r111, %r91, %r90, %r89;
	add.s32 	%r106, %r106, 2;
$L__BB0_11:
	and.b32  	%r92, %r32, 1;
	setp.eq.b32 	%p11, %r92, 1;
	not.pred 	%p12, %p11;
	@%p12 bra 	$L__BB0_13;
	add.s32 	%r93, %r106, %r3;
	mul.wide.s32 	%rd33, %r93, 4;
	add.s64 	%rd34, %rd2, %rd33;
	ld.global.u32 	%r94, [%rd34];
	mad.lo.s32 	%r95, %r106, %r35, %r42;
	mul.wide.s32 	%rd35, %r95, 4;
	add.s64 	%rd36, %rd1, %rd35;
	ld.global.u32 	%r96, [%rd36];
	mad.lo.s32 	%r111, %r96, %r94, %r111;
$L__BB0_13:
	mad.lo.s32 	%r97, %r35, %r1, %r42;
	cvta.to.global.u64 	%rd37, %rd4;
	mul.wide.s32 	%rd38, %r97, 4;
	add.s64 	%rd39, %rd37, %rd38;
	st.global.u32 	[%rd39], %r111;
$L__BB0_14:
	ret;

}


// ===== COMPILED SASS (sm_100) =====

	.target	sm_100

	.elftype	@"ET_EXEC"


//--------------------- .note.nv.tkinfo           --------------------------
	.section	.note.nv.tkinfo,"",@"SHT_NOTE"
	.sectionflags	@"SHF_NOTE_NV_TKINFO"
	.tkinfo
        /*0018*/ 	.word	0x00000002
        /*0030*/ 	.string	""
        /*0030*/ 	.string	"ptxas"
        /*0030*/ 	.string	"Cuda compilation tools, release 13.0, V13.0.88"
        /*0030*/ 	.string	"Build cuda_13.0.r13.0/compiler.36424714_0"
        /*0030*/ 	.string	"-arch sm_100 -m 64 "



//--------------------- .note.nv.cuinfo           --------------------------
	.section	.note.nv.cuinfo,"",@"SHT_NOTE"
	.sectionflags	@"SHF_NOTE_NV_CUINFO"
        /*0018*/ 	.short	0x0002
        /*001a*/ 	.short	0x0064
        /*001c*/ 	.short	0x0082
	.zero		2


//--------------------- .nv.info                  --------------------------
	.section	.nv.info,"",@"SHT_CUDA_INFO"
	.align	4


	//----- nvinfo : EIATTR_REGCOUNT
	.align		4
        /*0000*/ 	.byte	0x04, 0x2f
        /*0002*/ 	.short	(.L_1 - .L_0)
	.align		4
.L_0:
        /*0004*/ 	.word	index@(_Z6matmulPiS_S_iii)
        /*0008*/ 	.word	0x00000020


	//----- nvinfo : EIATTR_FRAME_SIZE
	.align		4
.L_1:
        /*000c*/ 	.byte	0x04, 0x11
        /*000e*/ 	.short	(.L_3 - .L_2)
	.align		4
.L_2:
        /*0010*/ 	.word	index@(_Z6matmulPiS_S_iii)
        /*0014*/ 	.word	0x00000000


	//----- nvinfo : EIATTR_MIN_STACK_SIZE
	.align		4
.L_3:
        /*0018*/ 	.byte	0x04, 0x12
        /*001a*/ 	.short	(.L_5 - .L_4)
	.align		4
.L_4:
        /*001c*/ 	.word	index@(_Z6matmulPiS_S_iii)
        /*0020*/ 	.word	0x00000000
.L_5:


//--------------------- .nv.compat                --------------------------
	.section	.nv.compat,"",@"SHT_CUDA_COMPAT_INFO"
	.align	4
        /*0000*/ 	.byte	0x02, 0x09, 0x00, 0x00, 0x02, 0x02, 0x01, 0x00, 0x02, 0x05, 0x05, 0x00, 0x03, 0x07, 0x01, 0x01
        /*0010*/ 	.byte	0x02, 0x03, 0x00, 0x00, 0x02, 0x06, 0x01, 0x00, 0x04, 0x0b, 0x08, 0x00, 0x09, 0x00, 0x00, 0x00
        /*0020*/ 	.byte	0x00, 0x00, 0x00, 0x00


//--------------------- .nv.info._Z6matmulPiS_S_iii --------------------------
	.section	.nv.info._Z6matmulPiS_S_iii,"",@"SHT_CUDA_INFO"
	.sectionflags	@""
	.align	4


	//----- nvinfo : EIATTR_CUDA_API_VERSION
	.align		4
        /*0000*/ 	.byte	0x04, 0x37
        /*0002*/ 	.short	(.L_7 - .L_6)
.L_6:
        /*0004*/ 	.word	0x00000082


	//----- nvinfo : EIATTR_KPARAM_INFO
	.align		4
.L_7:
        /*0008*/ 	.byte	0x04, 0x17
        /*000a*/ 	.short	(.L_9 - .L_8)
.L_8:
        /*000c*/ 	.word	0x00000000
        /*0010*/ 	.short	0x0005
        /*0012*/ 	.short	0x0020
        /*0014*/ 	.byte	0x00, 0xf0, 0x11, 0x00


	//----- nvinfo : EIATTR_KPARAM_INFO
	.align		4
.L_9:
        /*0018*/ 	.byte	0x04, 0x17
        /*001a*/ 	.short	(.L_11 - .L_10)
.L_10:
        /*001c*/ 	.word	0x00000000
        /*0020*/ 	.short	0x0004
        /*0022*/ 	.short	0x001c
        /*0024*/ 	.byte	0x00, 0xf0, 0x11, 0x00


	//----- nvinfo : EIATTR_KPARAM_INFO
	.align		4
.L_11:
        /*0028*/ 	.byte	0x04, 0x17
        /*002a*/ 	.short	(.L_13 - .L_12)
.L_12:
        /*002c*/ 	.word	0x00000000
        /*0030*/ 	.short	0x0003
        /*0032*/ 	.short	0x0018
        /*0034*/ 	.byte	0x00, 0xf0, 0x11, 0x00


	//----- nvinfo : EIATTR_KPARAM_INFO
	.align		4
.L_13:
        /*0038*/ 	.byte	0x04, 0x17
        /*003a*/ 	.short	(.L_15 - .L_14)
.L_14:
        /*003c*/ 	.word	0x00000000
        /*0040*/ 	.short	0x0002
        /*0042*/ 	.short	0x0010
        /*0044*/ 	.byte	0x00, 0xf5, 0x21, 0x00


	//----- nvinfo : EIATTR_KPARAM_INFO
	.align		4
.L_15:
        /*0048*/ 	.byte	0x04, 0x17
        /*004a*/ 	.short	(.L_17 - .L_16)
.L_16:
        /*004c*/ 	.word	0x00000000
        /*0050*/ 	.short	0x0001
        /*0052*/ 	.short	0x0008
        /*0054*/ 	.byte	0x00, 0xf5, 0x21, 0x00


	//----- nvinfo : EIATTR_KPARAM_INFO
	.align		4
.L_17:
        /*0058*/ 	.byte	0x04, 0x17
        /*005a*/ 	.short	(.L_19 - .L_18)
.L_18:
        /*005c*/ 	.word	0x00000000
        /*0060*/ 	.short	0x0000
        /*0062*/ 	.short	0x0000
        /*0064*/ 	.byte	0x00, 0xf5, 0x21, 0x00


	//----- nvinfo : EIATTR_SPARSE_MMA_MASK
	.align		4
.L_19:
        /*0068*/ 	.byte	0x03, 0x50
        /*006a*/ 	.short	0x0000


	//----- nvinfo : EIATTR_MAXREG_COUNT
	.align		4
        /*006c*/ 	.byte	0x03, 0x1b
        /*006e*/ 	.short	0x00ff


	//----- nvinfo : EIATTR_MERCURY_ISA_VERSION
	.align		4
        /*0070*/ 	.byte	0x03, 0x5f
        /*0072*/ 	.short	0x0101


	//----- nvinfo : EIATTR_VRC_CTA_INIT_COUNT
	.align		4
        /*0074*/ 	.byte	0x02, 0x4a
	.zero		1
	.zero		1


	//----- nvinfo : EIATTR_EXIT_INSTR_OFFSETS
	.align		4
        /*0078*/ 	.byte	0x04, 0x1c
        /*007a*/ 	.short	(.L_21 - .L_20)


	//   ....[0]....
.L_20:
        /*007c*/ 	.word	0x000000d0


	//   ....[1]....
        /*0080*/ 	.word	0x00000850


	//----- nvinfo : EIATTR_CBANK_PARAM_SIZE
	.align		4
.L_21:
        /*0084*/ 	.byte	0x03, 0x19
        /*0086*/ 	.short	0x0024


	//----- nvinfo : EIATTR_PARAM_CBANK
	.align		4
        /*0088*/ 	.byte	0x04, 0x0a
        /*008a*/ 	.short	(.L_23 - .L_22)
	.align		4
.L_22:
        /*008c*/ 	.word	index@(.nv.constant0._Z6matmulPiS_S_iii)
        /*0090*/ 	.short	0x0380
        /*0092*/ 	.short	0x0024


	//----- nvinfo : EIATTR_SW_WAR
	.align		4
.L_23:
        /*0094*/ 	.byte	0x04, 0x36
        /*0096*/ 	.short	(.L_25 - .L_24)
.L_24:
        /*0098*/ 	.word	0x00000008
.L_25:


//--------------------- .nv.callgraph             --------------------------
	.section	.nv.callgraph,"",@"SHT_CUDA_CALLGRAPH"
	.align	4
	.sectionentsize	8
	.align		4
        /*0000*/ 	.word	0x00000000
	.align		4
        /*0004*/ 	.word	0xffffffff
	.align		4
        /*0008*/ 	.word	0x00000000
	.align		4
        /*000c*/ 	.word	0xfffffffe
	.align		4
        /*0010*/ 	.word	0x00000000
	.align		4
        /*0014*/ 	.word	0xfffffffd
	.align		4
        /*0018*/ 	.word	0x00000000
	.align		4
        /*001c*/ 	.word	0xfffffffc


//--------------------- .text._Z6matmulPiS_S_iii  --------------------------
	.section	.text._Z6matmulPiS_S_iii,"ax",@progbits
	.align	128
        .global         _Z6matmulPiS_S_iii
        .type           _Z6matmulPiS_S_iii,@function
        .size           _Z6matmulPiS_S_iii,(.L_x_5 - _Z6matmulPiS_S_iii)
        .other          _Z6matmulPiS_S_iii,@"STO_CUDA_ENTRY STV_DEFAULT"
_Z6matmulPiS_S_iii:
.text._Z6matmulPiS_S_iii:
[----:B------:R-:W-:Y:S01]  /*0000*/  LDC R1, c[0x0][0x37c] ;  /* 0x0000df00ff017b82 */ /* 0x000fe20000000800 */
[----:B------:R-:W0:Y:S01]  /*0010*/  S2R R0, SR_CTAID.Y ;  /* 0x0000000000007919 */ /* 0x000e220000002600 */
[----:B------:R-:W1:Y:S06]  /*0020*/  LDCU UR4, c[0x0][0x360] ;  /* 0x00006c00ff0477ac */ /* 0x000e6c0008000800 */
[----:B------:R-:W2:Y:S01]  /*0030*/  LDC R15, c[0x0][0x3a0] ;  /* 0x0000e800ff0f7b82 */ /* 0x000ea20000000800 */
[----:B------:R-:W0:Y:S01]  /*0040*/  S2R R5, SR_TID.Y ;  /* 0x0000000000057919 */ /* 0x000e220000002200 */
[----:B------:R-:W0:Y:S01]  /*0050*/  LDCU UR5, c[0x0][0x364] ;  /* 0x00006c80ff0577ac */ /* 0x000e220008000800 */
[----:B------:R-:W1:Y:S01]  /*0060*/  S2R R14, SR_CTAID.X ;  /* 0x00000000000e7919 */ /* 0x000e620000002500 */
[----:B------:R-:W3:Y:S01]  /*0070*/  LDCU UR6, c[0x0][0x398] ;  /* 0x00007300ff0677ac */ /* 0x000ee20008000800 */
[----:B------:R-:W1:Y:S01]  /*0080*/  S2R R3, SR_TID.X ;  /* 0x0000000000037919 */ /* 0x000e620000002100 */
[----:B0-----:R-:W-:-:S05]  /*0090*/  IMAD R0, R0, UR5, R5 ;  /* 0x0000000500007c24 */ /* 0x001fca000f8e0205 */
[----:B--2---:R-:W-:Y:S01]  /*00a0*/  ISETP.GE.AND P0, PT, R0, R15, PT ;  /* 0x0000000f0000720c */ /* 0x004fe20003f06270 */
[----:B-1----:R-:W-:-:S05]  /*00b0*/  IMAD R14, R14, UR4, R3 ;  /* 0x000000040e0e7c24 */ /* 0x002fca000f8e0203 */
[----:B---3--:R-:W-:-:S13]  /*00c0*/  ISETP.GE.OR P0, PT, R14, UR6, P0 ;  /* 0x000000060e007c0c */ /* 0x008fda0008706670 */
[----:B------:R-:W-:Y:S05]  /*00d0*/  @P0 EXIT ;  /* 0x000000000000094d */ /* 0x000fea0003800000 */
[----:B------:R-:W0:Y:S01]  /*00e0*/  LDC R17, c[0x0][0x39c] ;  /* 0x0000e700ff117b82 */ /* 0x000e220000000800 */
[----:B------:R-:W1:Y:S01]  /*00f0*/  LDCU.64 UR6, c[0x0][0x358] ;  /* 0x00006b00ff0677ac */ /* 0x000e620008000a00 */
[----:B------:R-:W-:Y:S01]  /*0100*/  HFMA2 R25, -RZ, RZ, 0, 0 ;  /* 0x00000000ff197431 */ /* 0x000fe200000001ff */
[----:B0-----:R-:W-:-:S13]  /*0110*/  ISETP.GE.AND P0, PT, R17, 0x1, PT ;  /* 0x000000011100780c */ /* 0x001fda0003f06270 */
[----:B-1----:R-:W-:Y:S05]  /*0120*/  @!P0 BRA `(.L_x_0) ;  /* 0x0000000400b88947 */ /* 0x002fea0003800000 */
[C---:B------:R-:W-:Y:S01]  /*0130*/  ISETP.GE.U32.AND P1, PT, R17.reuse, 0x8, PT ;  /* 0x000000081100780c */ /* 0x040fe20003f26070 */
[----:B------:R-:W-:Y:S01]  /*0140*/  IMAD R18, R14, R17, RZ ;  /* 0x000000110e127224 */ /* 0x000fe200078e02ff */
[----:B------:R-:W-:Y:S02]  /*0150*/  LOP3.LUT R26, R17, 0x7, RZ, 0xc0, !PT ;  /* 0x00000007111a7812 */ /* 0x000fe400078ec0ff */
[----:B------:R-:W-:Y:S02]  /*0160*/  MOV R19, RZ ;  /* 0x000000ff00137202 */ /* 0x000fe40000000f00 */
[----:B------:R-:W-:Y:S02]  /*0170*/  ISETP.NE.AND P0, PT, R26, RZ, PT ;  /* 0x000000ff1a00720c */ /* 0x000fe40003f05270 */
[----:B------:R-:W-:-:S05]  /*0180*/  MOV R25, RZ ;  /* 0x000000ff00197202 */ /* 0x000fca0000000f00 */
[----:B------:R-:W-:Y:S06]  /*0190*/  @!P1 BRA `(.L_x_1) ;  /* 0x0000000000c49947 */ /* 0x000fec0003800000 */
[----:B------:R-:W0:Y:S01]  /*01a0*/  LDCU.64 UR4, c[0x0][0x380] ;  /* 0x00007000ff0477ac */ /* 0x000e220008000a00 */
[----:B------:R-:W-:Y:S02]  /*01b0*/  LOP3.LUT R19, R17, 0x7ffffff8, RZ, 0xc0, !PT ;  /* 0x7ffffff811137812 */ /* 0x000fe400078ec0ff */
[----:B------:R-:W-:Y:S02]  /*01c0*/  MOV R25, RZ ;  /* 0x000000ff00197202 */ /* 0x000fe40000000f00 */
[----:B------:R-:W-:Y:S02]  /*01d0*/  MOV R16, R18 ;  /* 0x0000001200107202 */ /* 0x000fe40000000f00 */
[----:B------:R-:W-:Y:S02]  /*01e0*/  MOV R22, R0 ;  /* 0x0000000000167202 */ /* 0x000fe40000000f00 */
[----:B------:R-:W-:Y:S01]  /*01f0*/  IADD3 R20, PT, PT, -R19, RZ, RZ ;  /* 0x000000ff13147210 */ /* 0x000fe20007ffe1ff */
[----:B0-----:R-:W-:-:S04]  /*0200*/  UIADD3 UR4, UP0, UPT, UR4, 0x10, URZ ;  /* 0x0000001004047890 */ /* 0x001fc8000ff1e0ff */
[----:B------:R-:W-:-:S12]  /*0210*/  UIADD3.X UR5, UPT, UPT, URZ, UR5, URZ, UP0, !UPT ;  /* 0x00000005ff057290 */ /* 0x000fd800087fe4ff */
.L_x_2:
[----:B------:R-:W0:Y:S01]  /*0220*/  LDC.64 R12, c[0x0][0x388] ;  /* 0x0000e200ff0c7b82 */ /* 0x000e220000000a00 */
[----:B------:R-:W-:Y:S02]  /*0230*/  MOV R2, UR4 ;  /* 0x0000000400027c02 */ /* 0x000fe40008000f00 */
[----:B------:R-:W-:-:S03]  /*0240*/  MOV R3, UR5 ;  /* 0x0000000500037c02 */ /* 0x000fc60008000f00 */
[----:B------:R-:W-:-:S05]  /*0250*/  IMAD.WIDE R2, R16, 0x4, R2 ;  /* 0x0000000410027825 */ /* 0x000fca00078e0202 */
[----:B------:R-:W2:Y:S04]  /*0260*/  LDG.E R21, desc[UR6][R2.64+-0x10] ;  /* 0xfffff00602157981 */ /* 0x000ea8000c1e1900 */
[----:B------:R-:W3:Y:S04]  /*0270*/  LDG.E R23, desc[UR6][R2.64+-0xc] ;  /* 0xfffff40602177981 */ /* 0x000ee8000c1e1900 */
[----:B------:R-:W4:Y:S01]  /*0280*/  LDG.E R28, desc[UR6][R2.64+-0x8] ;  /* 0xfffff806021c7981 */ /* 0x000f22000c1e1900 */
[----:B0-----:R-:W-:-:S05]  /*0290*/  IMAD.WIDE R12, R22, 0x4, R12 ;  /* 0x00000004160c7825 */ /* 0x001fca00078e020c */
[----:B------:R0:W2:Y:S01]  /*02a0*/  LDG.E R24, desc[UR6][R12.64] ;  /* 0x000000060c187981 */ /* 0x0000a2000c1e1900 */
[----:B------:R-:W-:-:S04]  /*02b0*/  IMAD.WIDE R10, R15, 0x4, R12 ;  /* 0x000000040f0a7825 */ /* 0x000fc800078e020c */
[C---:B------:R-:W-:Y:S02]  /*02c0*/  IMAD.WIDE R4, R15.reuse, 0x4, R10 ;  /* 0x000000040f047825 */ /* 0x040fe400078e020a */
[----:B------:R-:W3:Y:S02]  /*02d0*/  LDG.E R10, desc[UR6][R10.64] ;  /* 0x000000060a0a7981 */ /* 0x000ee4000c1e1900 */
[C---:B------:R-:W-:Y:S02]  /*02e0*/  IMAD.WIDE R6, R15.reuse, 0x4, R4 ;  /* 0x000000040f067825 */ /* 0x040fe400078e0204 */
[----:B------:R1:W4:Y:S02]  /*02f0*/  LDG.E R27, desc[UR6][R4.64] ;  /* 0x00000006041b7981 */ /* 0x000324000c1e1900 */
[C---:B------:R-:W-:Y:S02]  /*0300*/  IMAD.WIDE R8, R15.reuse, 0x4, R6 ;  /* 0x000000040f087825 */ /* 0x040fe400078e0206 */
[----:B------:R-:W5:Y:S02]  /*0310*/  LDG.E R6, desc[UR6][R6.64] ;  /* 0x0000000606067981 */ /* 0x000f64000c1e1900 */
[----:B0-----:R-:W-:-:S02]  /*0320*/  IMAD.WIDE R12, R15, 0x4, R8 ;  /* 0x000000040f0c7825 */ /* 0x001fc400078e0208 */
[----:B------:R-:W5:Y:S04]  /*0330*/  LDG.E R29, desc[UR6][R8.64] ;  /* 0x00000006081d7981 */ /* 0x000f68000c1e1900 */
[----:B------:R-:W5:Y:S04]  /*0340*/  LDG.E R11, desc[UR6][R12.64] ;  /* 0x000000060c0b7981 */ /* 0x000f68000c1e1900 */
[----:B------:R-:W5:Y:S04]  /*0350*/  LDG.E R7, desc[UR6][R2.64+-0x4] ;  /* 0xfffffc0602077981 */ /* 0x000f68000c1e1900 */
[----:B------:R-:W5:Y:S04]  /*0360*/  LDG.E R8, desc[UR6][R2.64] ;  /* 0x0000000602087981 */ /* 0x000f68000c1e1900 */
[----:B------:R-:W5:Y:S01]  /*0370*/  LDG.E R9, desc[UR6][R2.64+0x8] ;  /* 0x0000080602097981 */ /* 0x000f62000c1e1900 */
[----:B--2---:R-:W-:-:S02]  /*0380*/  IMAD R21, R21, R24, R25 ;  /* 0x0000001815157224 */ /* 0x004fc400078e0219 */
[C---:B------:R-:W-:Y:S02]  /*0390*/  IMAD.WIDE R24, R15.reuse, 0x4, R12 ;  /* 0x000000040f187825 */ /* 0x040fe400078e020c */
[----:B------:R-:W2:Y:S02]  /*03a0*/  LDG.E R12, desc[UR6][R2.64+0x4] ;  /* 0x00000406020c7981 */ /* 0x000ea4000c1e1900 */
[----:B-1----:R-:W-:Y:S02]  /*03b0*/  IMAD.WIDE R4, R15, 0x4, R24 ;  /* 0x000000040f047825 */ /* 0x002fe400078e0218 */
[----:B------:R0:W2:Y:S04]  /*03c0*/  LDG.E R13, desc[UR6][R2.64+0xc] ;  /* 0x00000c06020d7981 */ /* 0x0000a8000c1e1900 */
[----:B------:R-:W2:Y:S04]  /*03d0*/  LDG.E R4, desc[UR6][R4.64] ;  /* 0x0000000604047981 */ /* 0x000ea8000c1e1900 */
[----:B------:R-:W0:Y:S01]  /*03e0*/  LDG.E R2, desc[UR6][R24.64] ;  /* 0x0000000618027981 */ /* 0x000e22000c1e1900 */
[----:B---3--:R-:W-:Y:S01]  /*03f0*/  IMAD R10, R23, R10, R21 ;  /* 0x0000000a170a7224 */ /* 0x008fe200078e0215 */
[----:B------:R-:W-:-:S03]  /*0400*/  IADD3 R20, PT, PT, R20, 0x8, RZ ;  /* 0x0000000814147810 */ /* 0x000fc60007ffe0ff */
[----:B----4-:R-:W-:Y:S01]  /*0410*/  IMAD R10, R28, R27, R10 ;  /* 0x0000001b1c0a7224 */ /* 0x010fe200078e020a */
[----:B------:R-:W-:-:S03]  /*0420*/  ISETP.NE.AND P1, PT, R20, RZ, PT ;  /* 0x000000ff1400720c */ /* 0x000fc60003f25270 */
[----:B-----5:R-:W-:-:S04]  /*0430*/  IMAD R6, R7, R6, R10 ;  /* 0x0000000607067224 */ /* 0x020fc800078e020a */
[----:B------:R-:W-:Y:S01]  /*0440*/  IMAD R6, R8, R29, R6 ;  /* 0x0000001d08067224 */ /* 0x000fe200078e0206 */
[----:B------:R-:W-:Y:S02]  /*0450*/  LEA R22, R15, R22, 0x3 ;  /* 0x000000160f167211 */ /* 0x000fe400078e18ff */
[----:B------:R-:W-:Y:S01]  /*0460*/  IADD3 R16, PT, PT, R16, 0x8, RZ ;  /* 0x0000000810107810 */ /* 0x000fe20007ffe0ff */
[----:B--2---:R-:W-:-:S04]  /*0470*/  IMAD R6, R12, R11, R6 ;  /* 0x0000000b0c067224 */ /* 0x004fc800078e0206 */
[----:B0-----:R-:W-:-:S04]  /*0480*/  IMAD R2, R9, R2, R6 ;  /* 0x0000000209027224 */ /* 0x001fc800078e0206 */
[----:B------:R-:W-:Y:S01]  /*0490*/  IMAD R25, R13, R4, R2 ;  /* 0x000000040d197224 */ /* 0x000fe200078e0202 */
[----:B------:R-:W-:Y:S06]  /*04a0*/  @P1 BRA `(.L_x_2) ;  /* 0xfffffffc005c1947 */ /* 0x000fec000383ffff */
.L_x_1:
[----:B------:R-:W-:Y:S05]  /*04b0*/  @!P0 BRA `(.L_x_0) ;  /* 0x0000000000d48947 */ /* 0x000fea0003800000 */
[----:B------:R-:W-:Y:S02]  /*04c0*/  ISETP.GE.U32.AND P0, PT, R26, 0x4, PT ;  /* 0x000000041a00780c */ /* 0x000fe40003f06070 */
[----:B------:R-:W-:-:S04]  /*04d0*/  LOP3.LUT R13, R17, 0x3, RZ, 0xc0, !PT ;  /* 0x00000003110d7812 */ /* 0x000fc800078ec0ff */
[----:B------:R-:W-:-:S07]  /*04e0*/  ISETP.NE.AND P1, PT, R13, RZ, PT ;  /* 0x000000ff0d00720c */ /* 0x000fce0003f25270 */
[----:B------:R-:W-:Y:S06]  /*04f0*/  @!P0 BRA `(.L_x_3) ;  /* 0x0000000000588947 */ /* 0x000fec0003800000 */
[----:B------:R-:W0:Y:S01]  /*0500*/  LDC.64 R8, c[0x0][0x388] ;  /* 0x0000e200ff087b82 */ /* 0x000e220000000a00 */
[----:B------:R-:W-:Y:S01]  /*0510*/  IMAD R7, R19, R15, R0 ;  /* 0x0000000f13077224 */ /* 0x000fe200078e0200 */
[----:B------:R-:W-:-:S06]  /*0520*/  IADD3 R5, PT, PT, R18, R19, RZ ;  /* 0x0000001312057210 */ /* 0x000fcc0007ffe0ff */
[----:B------:R-:W1:Y:S01]  /*0530*/  LDC.64 R2, c[0x0][0x380] ;  /* 0x0000e000ff027b82 */ /* 0x000e620000000a00 */
[----:B0-----:R-:W-:-:S04]  /*0540*/  IMAD.WIDE R8, R7, 0x4, R8 ;  /* 0x0000000407087825 */ /* 0x001fc800078e0208 */
[----:B------:R-:W-:Y:S02]  /*0550*/  IMAD.WIDE R10, R15, 0x4, R8 ;  /* 0x000000040f0a7825 */ /* 0x000fe400078e0208 */
[----:B------:R-:W2:Y:S02]  /*0560*/  LDG.E R8, desc[UR6][R8.64] ;  /* 0x0000000608087981 */ /* 0x000ea4000c1e1900 */
[----:B-1----:R-:W-:-:S04]  /*0570*/  IMAD.WIDE R2, R5, 0x4, R2 ;  /* 0x0000000405027825 */ /* 0x002fc800078e0202 */
[C---:B------:R-:W-:Y:S01]  /*0580*/  IMAD.WIDE R4, R15.reuse, 0x4, R10 ;  /* 0x000000040f047825 */ /* 0x040fe200078e020a */
[----:B------:R-:W2:Y:S04]  /*0590*/  LDG.E R12, desc[UR6][R2.64] ;  /* 0x00000006020c7981 */ /* 0x000ea8000c1e1900 */
[----:B------:R-:W3:Y:S01]  /*05a0*/  LDG.E R10, desc[UR6][R10.64] ;  /* 0x000000060a0a7981 */ /* 0x000ee2000c1e1900 */
[----:B------:R-:W-:-:S03]  /*05b0*/  IMAD.WIDE R6, R15, 0x4, R4 ;  /* 0x000000040f067825 */ /* 0x000fc600078e0204 */
[----:B------:R-:W3:Y:S04]  /*05c0*/  LDG.E R21, desc[UR6][R2.64+0x4] ;  /* 0x0000040602157981 */ /* 0x000ee8000c1e1900 */
[----:B------:R-:W4:Y:S04]  /*05d0*/  LDG.E R16, desc[UR6][R4.64] ;  /* 0x0000000604107981 */ /* 0x000f28000c1e1900 */
[----:B------:R-:W4:Y:S04]  /*05e0*/  LDG.E R23, desc[UR6][R2.64+0x8] ;  /* 0x0000080602177981 */ /* 0x000f28000c1e1900 */
[----:B------:R-:W5:Y:S04]  /*05f0*/  LDG.E R27, desc[UR6][R2.64+0xc] ;  /* 0x00000c06021b7981 */ /* 0x000f68000c1e1900 */
[----:B------:R-:W5:Y:S01]  /*0600*/  LDG.E R6, desc[UR6][R6.64] ;  /* 0x0000000606067981 */ /* 0x000f62000c1e1900 */
[----:B------:R-:W-:Y:S01]  /*0610*/  IADD3 R19, PT, PT, R19, 0x4, RZ ;  /* 0x0000000413137810 */ /* 0x000fe20007ffe0ff */
[----:B--2---:R-:W-:-:S04]  /*0620*/  IMAD R12, R12, R8, R25 ;  /* 0x000000080c0c7224 */ /* 0x004fc800078e0219 */
[----:B---3--:R-:W-:-:S04]  /*0630*/  IMAD R12, R21, R10, R12 ;  /* 0x0000000a150c7224 */ /* 0x008fc800078e020c */
[----:B----4-:R-:W-:-:S04]  /*0640*/  IMAD R12, R23, R16, R12 ;  /* 0x00000010170c7224 */ /* 0x010fc800078e020c */
[----:B-----5:R-:W-:-:S07]  /*0650*/  IMAD R25, R27, R6, R12 ;  /* 0x000000061b197224 */ /* 0x020fce00078e020c */
.L_x_3:
[----:B------:R-:W-:Y:S05]  /*0660*/  @!P1 BRA `(.L_x_0) ;  /* 0x0000000000689947 */ /* 0x000fea0003800000 */
[----:B------:R-:W0:Y:S01]  /*0670*/  LDC.64 R8, c[0x0][0x388] ;  /* 0x0000e200ff087b82 */ /* 0x000e220000000a00 */
[----:B------:R-:W-:Y:S02]  /*0680*/  ISETP.NE.AND P0, PT, R13, 0x1, PT ;  /* 0x000000010d00780c */ /* 0x000fe40003f05270 */
[----:B------:R-:W-:-:S04]  /*0690*/  LOP3.LUT R17, R17, 0x1, RZ, 0xc0, !PT ;  /* 0x0000000111117812 */ /* 0x000fc800078ec0ff */
[----:B------:R-:W-:Y:S01]  /*06a0*/  ISETP.NE.U32.AND P1, PT, R17, 0x1, PT ;  /* 0x000000011100780c */ /* 0x000fe20003f25070 */
[----:B------:R-:W1:Y:S06]  /*06b0*/  LDC.64 R6, c[0x0][0x380] ;  /* 0x0000e000ff067b82 */ /* 0x000e6c0000000a00 */
[C---:B------:R-:W-:Y:S01]  /*06c0*/  @P0 IMAD R13, R19.reuse, R15, R0 ;  /* 0x0000000f130d0224 */ /* 0x040fe200078e0200 */
[----:B------:R-:W-:Y:S01]  /*06d0*/  @P0 IADD3 R11, PT, PT, R18, R19, RZ ;  /* 0x00000013120b0210 */ /* 0x000fe20007ffe0ff */
[----:B------:R-:W2:Y:S01]  /*06e0*/  LDC.64 R4, c[0x0][0x380] ;  /* 0x0000e000ff047b82 */ /* 0x000ea20000000a00 */
[----:B------:R-:W-:-:S07]  /*06f0*/  @P0 IADD3 R19, PT, PT, R19, 0x2, RZ ;  /* 0x0000000213130810 */ /* 0x000fce0007ffe0ff */
[----:B------:R-:W3:Y:S01]  /*0700*/  LDC.64 R2, c[0x0][0x388] ;  /* 0x0000e200ff027b82 */ /* 0x000ee20000000a00 */
[----:B0-----:R-:W-:Y:S01]  /*0710*/  @P0 IMAD.WIDE R8, R13, 0x4, R8 ;  /* 0x000000040d080825 */ /* 0x001fe200078e0208 */
[----:B------:R-:W-:-:S03]  /*0720*/  @!P1 IADD3 R13, PT, PT, R18, R19, RZ ;  /* 0x00000013120d9210 */ /* 0x000fc60007ffe0ff */
[----:B------:R-:W-:Y:S01]  /*0730*/  @!P1 IMAD R19, R19, R15, R0 ;  /* 0x0000000f13139224 */ /* 0x000fe200078e0200 */
[----:B------:R-:W4:Y:S01]  /*0740*/  @P0 LDG.E R16, desc[UR6][R8.64] ;  /* 0x0000000608100981 */ /* 0x000f22000c1e1900 */
[----:B-1----:R-:W-:-:S04]  /*0750*/  @P0 IMAD.WIDE R6, R11, 0x4, R6 ;  /* 0x000000040b060825 */ /* 0x002fc800078e0206 */
[----:B------:R-:W-:Y:S01]  /*0760*/  @P0 IMAD.WIDE R10, R15, 0x4, R8 ;  /* 0x000000040f0a0825 */ /* 0x000fe200078e0208 */
[----:B------:R-:W4:Y:S03]  /*0770*/  @P0 LDG.E R12, desc[UR6][R6.64] ;  /* 0x00000006060c0981 */ /* 0x000f26000c1e1900 */
[----:B--2---:R-:W-:Y:S01]  /*0780*/  @!P1 IMAD.WIDE R4, R13, 0x4, R4 ;  /* 0x000000040d049825 */ /* 0x004fe200078e0204 */
[----:B------:R-:W2:Y:S04]  /*0790*/  @P0 LDG.E R17, desc[UR6][R6.64+0x4] ;  /* 0x0000040606110981 */ /* 0x000ea8000c1e1900 */
[----:B------:R-:W2:Y:S01]  /*07a0*/  @P0 LDG.E R10, desc[UR6][R10.64] ;  /* 0x000000060a0a0981 */ /* 0x000ea2000c1e1900 */
[----:B---3--:R-:W-:-:S03]  /*07b0*/  @!P1 IMAD.WIDE R2, R19, 0x4, R2 ;  /* 0x0000000413029825 */ /* 0x008fc600078e0202 */
[----:B------:R-:W3:Y:S04]  /*07c0*/  @!P1 LDG.E R4, desc[UR6][R4.64] ;  /* 0x0000000604049981 */ /* 0x000ee8000c1e1900 */
[----:B------:R-:W3:Y:S01]  /*07d0*/  @!P1 LDG.E R2, desc[UR6][R2.64] ;  /* 0x0000000602029981 */ /* 0x000ee2000c1e1900 */
[----:B----4-:R-:W-:-:S04]  /*07e0*/  @P0 IMAD R12, R12, R16, R25 ;  /* 0x000000100c0c0224 */ /* 0x010fc800078e0219 */
[----:B--2---:R-:W-:-:S04]  /*07f0*/  @P0 IMAD R25, R17, R10, R12 ;  /* 0x0000000a11190224 */ /* 0x004fc800078e020c */
[----:B---3--:R-:W-:-:S07]  /*0800*/  @!P1 IMAD R25, R4, R2, R25 ;  /* 0x0000000204199224 */ /* 0x008fce00078e0219 */
.L_x_0:
[----:B------:R-:W0:Y:S01]  /*0810*/  LDC.64 R2, c[0x0][0x390] ;  /* 0x0000e400ff027b82 */ /* 0x000e220000000a00 */
[----:B------:R-:W-:-:S04]  /*0820*/  IMAD R15, R14, R15, R0 ;  /* 0x0000000f0e0f7224 */ /* 0x000fc800078e0200 */
[----:B0-----:R-:W-:-:S05]  /*0830*/  IMAD.WIDE R2, R15, 0x4, R2 ;  /* 0x000000040f027825 */ /* 0x001fca00078e0202 */
[----:B------:R-:W-:Y:S01]  /*0840*/  STG.E desc[UR6][R2.64], R25 ;  /* 0x0000001902007986 */ /* 0x000fe2000c101906 */
[----:B------:R-:W-:Y:S05]  /*0850*/  EXIT ;  /* 0x000000000000794d */ /* 0x000fea0003800000 */
.L_x_4:
[----:B------:R-:W-:-:S00]  /*0860*/  BRA `(.L_x_4) ;  /* 0xfffffffc00fc7947 */ /* 0x000fc0000383ffff */
[----:B------:R-:W-:-:S00]  /*0870*/  NOP ;  /* 0x0000000000007918 */ /* 0x000fc00000000000 */
        /* <DEDUP_REMOVED lines=8> */
.L_x_5:


//--------------------- .nv.shared.reserved.0     --------------------------
	.section	.nv.shared.reserved.0,"aw",@nobits
	.weak		__nv_reservedSMEM_offset_0_alias
	.size		__nv_reservedSMEM_offset_0_alias, 0, 64
	.other		__nv_reservedSMEM_offset_0_alias,@"STO_CUDA_RESERVED_SHARED STV_DEFAULT"
__nv_reservedSMEM_offset_0_alias:
	.zero		0
	.zero		64


//--------------------- .nv.constant0._Z6matmulPiS_S_iii --------------------------
	.section	.nv.constant0._Z6matmulPiS_S_iii,"a",@progbits
	.sectionflags	@""
	.align	4
.nv.constant0._Z6matmulPiS_S_iii:
	.zero		932


//--------------------- SYMBOLS --------------------------

	.type		.nv.reservedSmem.offset0,@object
	.size		.nv.reservedSmem.offset0,0x4
